//
// Generated by NVIDIA NVVM Compiler
//
// Compiler Build ID: CL-36424714
// Cuda compilation tools, release 13.0, V13.0.88
// Based on NVVM 20.0.0
//

.version 9.0
.target sm_100
.address_size 64

	// .globl	_Z20sgemm_register_tiledPKfS0_Pfiii

.visible .entry _Z20sgemm_register_tiledPKfS0_Pfiii(
	.param .u64 .ptr .align 1 _Z20sgemm_register_tiledPKfS0_Pfiii_param_0,
	.param .u64 .ptr .align 1 _Z20sgemm_register_tiledPKfS0_Pfiii_param_1,
	.param .u64 .ptr .align 1 _Z20sgemm_register_tiledPKfS0_Pfiii_param_2,
	.param .u32 _Z20sgemm_register_tiledPKfS0_Pfiii_param_3,
	.param .u32 _Z20sgemm_register_tiledPKfS0_Pfiii_param_4,
	.param .u32 _Z20sgemm_register_tiledPKfS0_Pfiii_param_5
)
{


	ret;

}


// ===== COMPILED SASS (sm_100) =====

	.target	sm_100

	.elftype	@"ET_EXEC"


//--------------------- .note.nv.tkinfo           --------------------------
	.section	.note.nv.tkinfo,"",@"SHT_NOTE"
	.sectionflags	@"SHF_NOTE_NV_TKINFO"
	.tkinfo
        /*0018*/ 	.word	0x00000002
        /*0030*/ 	.string	""
        /*0030*/ 	.string	"ptxas"
        /*0030*/ 	.string	"Cuda compilation tools, release 13.0, V13.0.88"
        /*0030*/ 	.string	"Build cuda_13.0.r13.0/compiler.36424714_0"
        /*0030*/ 	.string	"-arch sm_100 -m 64 "



//--------------------- .note.nv.cuinfo           --------------------------
	.section	.note.nv.cuinfo,"",@"SHT_NOTE"
	.sectionflags	@"SHF_NOTE_NV_CUINFO"
        /*0018*/ 	.short	0x0002
        /*001a*/ 	.short	0x0064
        /*001c*/ 	.short	0x0082
	.zero		2


//--------------------- .nv.info                  --------------------------
	.section	.nv.info,"",@"SHT_CUDA_INFO"
	.align	4


	//----- nvinfo : EIATTR_REGCOUNT
	.align		4
        /*0000*/ 	.byte	0x04, 0x2f
        /*0002*/ 	.short	(.L_1 - .L_0)
	.align		4
.L_0:
        /*0004*/ 	.word	index@(_Z20sgemm_register_tiledPKfS0_Pfiii)
        /*0008*/ 	.word	0x00000004


	//----- nvinfo : EIATTR_FRAME_SIZE
	.align		4
.L_1:
        /*000c*/ 	.byte	0x04, 0x11
        /*000e*/ 	.short	(.L_3 - .L_2)
	.align		4
.L_2:
        /*0010*/ 	.word	index@(_Z20sgemm_register_tiledPKfS0_Pfiii)
        /*0014*/ 	.word	0x00000000


	//----- nvinfo : EIATTR_MIN_STACK_SIZE
	.align		4
.L_3:
        /*0018*/ 	.byte	0x04, 0x12
        /*001a*/ 	.short	(.L_5 - .L_4)
	.align		4
.L_4:
        /*001c*/ 	.word	index@(_Z20sgemm_register_tiledPKfS0_Pfiii)
        /*0020*/ 	.word	0x00000000
.L_5:


//--------------------- .nv.compat                --------------------------
	.section	.nv.compat,"",@"SHT_CUDA_COMPAT_INFO"
	.align	4
        /*0000*/ 	.byte	0x02, 0x09, 0x00, 0x00, 0x02, 0x02, 0x01, 0x00, 0x02, 0x05, 0x05, 0x00, 0x03, 0x07, 0x01, 0x01
        /*0010*/ 	.byte	0x02, 0x03, 0x00, 0x00, 0x02, 0x06, 0x01, 0x00, 0x04, 0x0b, 0x08, 0x00, 0x09, 0x00, 0x00, 0x00
        /*0020*/ 	.byte	0x00, 0x00, 0x00, 0x00


//--------------------- .nv.info._Z20sgemm_register_tiledPKfS0_Pfiii --------------------------
	.section	.nv.info._Z20sgemm_register_tiledPKfS0_Pfiii,"",@"SHT_CUDA_INFO"
	.sectionflags	@""
	.align	4


	//----- nvinfo : EIATTR_CUDA_API_VERSION
	.align		4
        /*0000*/ 	.byte	0x04, 0x37
        /*0002*/ 	.short	(.L_7 - .L_6)
.L_6:
        /*0004*/ 	.word	0x00000082


	//----- nvinfo : EIATTR_KPARAM_INFO
	.align		4
.L_7:
        /*0008*/ 	.byte	0x04, 0x17
        /*000a*/ 	.short	(.L_9 - .L_8)
.L_8:
        /*000c*/ 	.word	0x00000000
        /*0010*/ 	.short	0x0005
        /*0012*/ 	.short	0x0020
        /*0014*/ 	.byte	0x00, 0xf0, 0x11, 0x00


	//----- nvinfo : EIATTR_KPARAM_INFO
	.align		4
.L_9:
        /*0018*/ 	.byte	0x04, 0x17
        /*001a*/ 	.short	(.L_11 - .L_10)
.L_10:
        /*001c*/ 	.word	0x00000000
        /*0020*/ 	.short	0x0004
        /*0022*/ 	.short	0x001c
        /*0024*/ 	.byte	0x00, 0xf0, 0x11, 0x00


	//----- nvinfo : EIATTR_KPARAM_INFO
	.align		4
.L_11:
        /*0028*/ 	.byte	0x04, 0x17
        /*002a*/ 	.short	(.L_13 - .L_12)
.L_12:
        /*002c*/ 	.word	0x00000000
        /*0030*/ 	.short	0x0003
        /*0032*/ 	.short	0x0018
        /*0034*/ 	.byte	0x00, 0xf0, 0x11, 0x00


	//----- nvinfo : EIATTR_KPARAM_INFO
	.align		4
.L_13:
        /*0038*/ 	.byte	0x04, 0x17
        /*003a*/ 	.short	(.L_15 - .L_14)
.L_14:
        /*003c*/ 	.word	0x00000000
        /*0040*/ 	.short	0x0002
        /*0042*/ 	.short	0x0010
        /*0044*/ 	.byte	0x00, 0xf5, 0x21, 0x00


	//----- nvinfo : EIATTR_KPARAM_INFO
	.align		4
.L_15:
        /*0048*/ 	.byte	0x04, 0x17
        /*004a*/ 	.short	(.L_17 - .L_16)
.L_16:
        /*004c*/ 	.word	0x00000000
        /*0050*/ 	.short	0x0001
        /*0052*/ 	.short	0x0008
        /*0054*/ 	.byte	0x00, 0xf5, 0x21, 0x00


	//----- nvinfo : EIATTR_KPARAM_INFO
	.align		4
.L_17:
        /*0058*/ 	.byte	0x04, 0x17
        /*005a*/ 	.short	(.L_19 - .L_18)
.L_18:
        /*005c*/ 	.word	0x00000000
        /*0060*/ 	.short	0x0000
        /*0062*/ 	.short	0x0000
        /*0064*/ 	.byte	0x00, 0xf5, 0x21, 0x00


	//----- nvinfo : EIATTR_SPARSE_MMA_MASK
	.align		4
.L_19:
        /*0068*/ 	.byte	0x03, 0x50
        /*006a*/ 	.short	0x0000


	//----- nvinfo : EIATTR_MAXREG_COUNT
	.align		4
        /*006c*/ 	.byte	0x03, 0x1b
        /*006e*/ 	.short	0x00ff


	//----- nvinfo : EIATTR_MERCURY_ISA_VERSION
	.align		4
        /*0070*/ 	.byte	0x03, 0x5f
        /*0072*/ 	.short	0x0101


	//----- nvinfo : EIATTR_VRC_CTA_INIT_COUNT
	.align		4
        /*0074*/ 	.byte	0x02, 0x4a
	.zero		1
	.zero		1


	//----- nvinfo : EIATTR_EXIT_INSTR_OFFSETS
	.align		4
        /*0078*/ 	.byte	0x04, 0x1c
        /*007a*/ 	.short	(.L_21 - .L_20)


	//   ....[0]....
.L_20:
        /*007c*/ 	.word	0x00000010


	//----- nvinfo : EIATTR_CBANK_PARAM_SIZE
	.align		4
.L_21:
        /*0080*/ 	.byte	0x03, 0x19
        /*0082*/ 	.short	0x0024


	//----- nvinfo : EIATTR_PARAM_CBANK
	.align		4
        /*0084*/ 	.byte	0x04, 0x0a
        /*0086*/ 	.short	(.L_23 - .L_22)
	.align		4
.L_22:
        /*0088*/ 	.word	index@(.nv.constant0._Z20sgemm_register_tiledPKfS0_Pfiii)
        /*008c*/ 	.short	0x0380
        /*008e*/ 	.short	0x0024


	//----- nvinfo : EIATTR_SW_WAR
	.align		4
.L_23:
        /*0090*/ 	.byte	0x04, 0x36
        /*0092*/ 	.short	(.L_25 - .L_24)
.L_24:
        /*0094*/ 	.word	0x00000008
.L_25:


//--------------------- .nv.callgraph             --------------------------
	.section	.nv.callgraph,"",@"SHT_CUDA_CALLGRAPH"
	.align	4
	.sectionentsize	8
	.align		4
        /*0000*/ 	.word	0x00000000
	.align		4
        /*0004*/ 	.word	0xffffffff
	.align		4
        /*0008*/ 	.word	0x00000000
	.align		4
        /*000c*/ 	.word	0xfffffffe
	.align		4
        /*0010*/ 	.word	0x00000000
	.align		4
        /*0014*/ 	.word	0xfffffffd
	.align		4
        /*0018*/ 	.word	0x00000000
	.align		4
        /*001c*/ 	.word	0xfffffffc


//--------------------- .text._Z20sgemm_register_tiledPKfS0_Pfiii --------------------------
	.section	.text._Z20sgemm_register_tiledPKfS0_Pfiii,"ax",@progbits
	.align	128
        .global         _Z20sgemm_register_tiledPKfS0_Pfiii
        .type           _Z20sgemm_register_tiledPKfS0_Pfiii,@function
        .size           _Z20sgemm_register_tiledPKfS0_Pfiii,(.L_x_1 - _Z20sgemm_register_tiledPKfS0_Pfiii)
        .other          _Z20sgemm_register_tiledPKfS0_Pfiii,@"STO_CUDA_ENTRY STV_DEFAULT"
_Z20sgemm_register_tiledPKfS0_Pfiii:
.text._Z20sgemm_register_tiledPKfS0_Pfiii:
[----:B------:R-:W-:Y:S01]  /*0000*/  LDC R1, c[0x0][0x37c] ;  /* 0x0000df00ff017b82 */ /* 0x000fe20000000800 */
[----:B------:R-:W-:Y:S05]  /*0010*/  EXIT ;  /* 0x000000000000794d */ /* 0x000fea0003800000 */
.L_x_0:
[----:B------:R-:W-:-:S00]  /*0020*/  BRA `(.L_x_0) ;  /* 0xfffffffc00fc7947 */ /* 0x000fc0000383ffff */
[----:B------:R-:W-:-:S00]  /*0030*/  NOP ;  /* 0x0000000000007918 */ /* 0x000fc00000000000 */
        /* <DEDUP_REMOVED lines=12> */
.L_x_1:


//--------------------- .nv.shared.reserved.0     --------------------------
	.section	.nv.shared.reserved.0,"aw",@nobits
	.weak		__nv_reservedSMEM_offset_0_alias
	.size		__nv_reservedSMEM_offset_0_alias, 0, 64
	.other		__nv_reservedSMEM_offset_0_alias,@"STO_CUDA_RESERVED_SHARED STV_DEFAULT"
__nv_reservedSMEM_offset_0_alias:
	.zero		0
	.zero		64


//--------------------- .nv.constant0._Z20sgemm_register_tiledPKfS0_Pfiii --------------------------
	.section	.nv.constant0._Z20sgemm_register_tiledPKfS0_Pfiii,"a",@progbits
	.sectionflags	@""
	.align	4
.nv.constant0._Z20sgemm_register_tiledPKfS0_Pfiii:
	.zero		932


//--------------------- SYMBOLS --------------------------

	.type		.nv.reservedSmem.offset0,@object
	.size		.nv.reservedSmem.offset0,0x4
